//
// Generated by NVIDIA NVVM Compiler
//
// Compiler Build ID: CL-36424714
// Cuda compilation tools, release 13.0, V13.0.88
// Based on NVVM 20.0.0
//

.version 9.0
.target sm_100
.address_size 64

	// .globl	_Z22compute_new_values_gpuPKdPd

.visible .entry _Z22compute_new_values_gpuPKdPd(
	.param .u64 .ptr .align 1 _Z22compute_new_values_gpuPKdPd_param_0,
	.param .u64 .ptr .align 1 _Z22compute_new_values_gpuPKdPd_param_1
)
{
	.reg .pred 	%p<5>;
	.reg .b32 	%r<16>;
	.reg .b64 	%rd<13>;
	.reg .b64 	%fd<9>;

	ld.param.u64 	%rd2, [_Z22compute_new_values_gpuPKdPd_param_0];
	ld.param.u64 	%rd3, [_Z22compute_new_values_gpuPKdPd_param_1];
	cvta.to.global.u64 	%rd1, %rd3;
	mov.u32 	%r3, %ctaid.x;
	mov.u32 	%r4, %ntid.x;
	mov.u32 	%r5, %tid.x;
	mad.lo.s32 	%r1, %r3, %r4, %r5;
	mov.u32 	%r6, %ctaid.y;
	mov.u32 	%r7, %ntid.y;
	mov.u32 	%r8, %tid.y;
	mad.lo.s32 	%r9, %r6, %r7, %r8;
	setp.ne.s32 	%p1, %r1, 5;
	setp.ne.s32 	%p2, %r9, 5;
	or.pred  	%p3, %p1, %p2;
	@%p3 bra 	$L__BB0_2;
	mov.b64 	%rd12, 4632233691727265792;
	st.global.u64 	[%rd1+4040], %rd12;
	bra.uni 	$L__BB0_4;
$L__BB0_2:
	add.s32 	%r10, %r1, -1;
	add.s32 	%r11, %r9, -1;
	max.u32 	%r12, %r10, %r11;
	setp.gt.u32 	%p4, %r12, 97;
	@%p4 bra 	$L__BB0_4;
	cvta.to.global.u64 	%rd4, %rd2;
	mad.lo.s32 	%r13, %r1, 100, %r9;
	add.s32 	%r14, %r13, -100;
	mul.wide.u32 	%rd5, %r14, 8;
	add.s64 	%rd6, %rd4, %rd5;
	ld.global.nc.f64 	%fd1, [%rd6];
	mul.wide.u32 	%rd7, %r13, 8;
	add.s64 	%rd8, %rd4, %rd7;
	ld.global.nc.f64 	%fd2, [%rd8+800];
	add.f64 	%fd3, %fd1, %fd2;
	add.s32 	%r15, %r13, -1;
	mul.wide.u32 	%rd9, %r15, 8;
	add.s64 	%rd10, %rd4, %rd9;
	ld.global.nc.f64 	%fd4, [%rd10];
	add.f64 	%fd5, %fd3, %fd4;
	ld.global.nc.f64 	%fd6, [%rd8+8];
	add.f64 	%fd7, %fd5, %fd6;
	mul.f64 	%fd8, %fd7, 0d3FD0000000000000;
	add.s64 	%rd11, %rd1, %rd7;
	st.global.f64 	[%rd11], %fd8;
$L__BB0_4:
	ret;

}


// ===== COMPILED SASS (sm_100) =====

	.target	sm_100

	.elftype	@"ET_EXEC"


//--------------------- .note.nv.tkinfo           --------------------------
	.section	.note.nv.tkinfo,"",@"SHT_NOTE"
	.sectionflags	@"SHF_NOTE_NV_TKINFO"
	.tkinfo
        /*0018*/ 	.word	0x00000002
        /*0030*/ 	.string	""
        /*0030*/ 	.string	"ptxas"
        /*0030*/ 	.string	"Cuda compilation tools, release 13.0, V13.0.88"
        /*0030*/ 	.string	"Build cuda_13.0.r13.0/compiler.36424714_0"
        /*0030*/ 	.string	"-arch sm_100 -m 64 "



//--------------------- .note.nv.cuinfo           --------------------------
	.section	.note.nv.cuinfo,"",@"SHT_NOTE"
	.sectionflags	@"SHF_NOTE_NV_CUINFO"
        /*0018*/ 	.short	0x0002
        /*001a*/ 	.short	0x0064
        /*001c*/ 	.short	0x0082
	.zero		2


//--------------------- .nv.info                  --------------------------
	.section	.nv.info,"",@"SHT_CUDA_INFO"
	.align	4


	//----- nvinfo : EIATTR_REGCOUNT
	.align		4
        /*0000*/ 	.byte	0x04, 0x2f
        /*0002*/ 	.short	(.L_1 - .L_0)
	.align		4
.L_0:
        /*0004*/ 	.word	index@(_Z22compute_new_values_gpuPKdPd)
        /*0008*/ 	.word	0x00000012


	//----- nvinfo : EIATTR_FRAME_SIZE
	.align		4
.L_1:
        /*000c*/ 	.byte	0x04, 0x11
        /*000e*/ 	.short	(.L_3 - .L_2)
	.align		4
.L_2:
        /*0010*/ 	.word	index@(_Z22compute_new_values_gpuPKdPd)
        /*0014*/ 	.word	0x00000000


	//----- nvinfo : EIATTR_MIN_STACK_SIZE
	.align		4
.L_3:
        /*0018*/ 	.byte	0x04, 0x12
        /*001a*/ 	.short	(.L_5 - .L_4)
	.align		4
.L_4:
        /*001c*/ 	.word	index@(_Z22compute_new_values_gpuPKdPd)
        /*0020*/ 	.word	0x00000000
.L_5:


//--------------------- .nv.compat                --------------------------
	.section	.nv.compat,"",@"SHT_CUDA_COMPAT_INFO"
	.align	4
        /*0000*/ 	.byte	0x02, 0x09, 0x00, 0x00, 0x02, 0x02, 0x01, 0x00, 0x02, 0x05, 0x05, 0x00, 0x03, 0x07, 0x01, 0x01
        /*0010*/ 	.byte	0x02, 0x03, 0x00, 0x00, 0x02, 0x06, 0x01, 0x00, 0x04, 0x0b, 0x08, 0x00, 0x01, 0x00, 0x00, 0x00
        /*0020*/ 	.byte	0x00, 0x00, 0x00, 0x00


//--------------------- .nv.info._Z22compute_new_values_gpuPKdPd --------------------------
	.section	.nv.info._Z22compute_new_values_gpuPKdPd,"",@"SHT_CUDA_INFO"
	.sectionflags	@""
	.align	4


	//----- nvinfo : EIATTR_CUDA_API_VERSION
	.align		4
        /*0000*/ 	.byte	0x04, 0x37
        /*0002*/ 	.short	(.L_7 - .L_6)
.L_6:
        /*0004*/ 	.word	0x00000082


	//----- nvinfo : EIATTR_KPARAM_INFO
	.align		4
.L_7:
        /*0008*/ 	.byte	0x04, 0x17
        /*000a*/ 	.short	(.L_9 - .L_8)
.L_8:
        /*000c*/ 	.word	0x00000000
        /*0010*/ 	.short	0x0001
        /*0012*/ 	.short	0x0008
        /*0014*/ 	.byte	0x00, 0xf5, 0x21, 0x00


	//----- nvinfo : EIATTR_KPARAM_INFO
	.align		4
.L_9:
        /*0018*/ 	.byte	0x04, 0x17
        /*001a*/ 	.short	(.L_11 - .L_10)
.L_10:
        /*001c*/ 	.word	0x00000000
        /*0020*/ 	.short	0x0000
        /*0022*/ 	.short	0x0000
        /*0024*/ 	.byte	0x00, 0xf5, 0x21, 0x00


	//----- nvinfo : EIATTR_SPARSE_MMA_MASK
	.align		4
.L_11:
        /*0028*/ 	.byte	0x03, 0x50
        /*002a*/ 	.short	0x0000


	//----- nvinfo : EIATTR_MAXREG_COUNT
	.align		4
        /*002c*/ 	.byte	0x03, 0x1b
        /*002e*/ 	.short	0x00ff


	//----- nvinfo : EIATTR_MERCURY_ISA_VERSION
	.align		4
        /*0030*/ 	.byte	0x03, 0x5f
        /*0032*/ 	.short	0x0101


	//----- nvinfo : EIATTR_VRC_CTA_INIT_COUNT
	.align		4
        /*0034*/ 	.byte	0x02, 0x4a
	.zero		1
	.zero		1


	//----- nvinfo : EIATTR_EXIT_INSTR_OFFSETS
	.align		4
        /*0038*/ 	.byte	0x04, 0x1c
        /*003a*/ 	.short	(.L_13 - .L_12)


	//   ....[0]....
.L_12:
        /*003c*/ 	.word	0x00000100


	//   ....[1]....
        /*0040*/ 	.word	0x00000140


	//   ....[2]....
        /*0044*/ 	.word	0x00000270


	//----- nvinfo : EIATTR_CBANK_PARAM_SIZE
	.align		4
.L_13:
        /*0048*/ 	.byte	0x03, 0x19
        /*004a*/ 	.short	0x0010


	//----- nvinfo : EIATTR_PARAM_CBANK
	.align		4
        /*004c*/ 	.byte	0x04, 0x0a
        /*004e*/ 	.short	(.L_15 - .L_14)
	.align		4
.L_14:
        /*0050*/ 	.word	index@(.nv.constant0._Z22compute_new_values_gpuPKdPd)
        /*0054*/ 	.short	0x0380
        /*0056*/ 	.short	0x0010


	//----- nvinfo : EIATTR_SW_WAR
	.align		4
.L_15:
        /*0058*/ 	.byte	0x04, 0x36
        /*005a*/ 	.short	(.L_17 - .L_16)
.L_16:
        /*005c*/ 	.word	0x00000008
.L_17:


//--------------------- .nv.callgraph             --------------------------
	.section	.nv.callgraph,"",@"SHT_CUDA_CALLGRAPH"
	.align	4
	.sectionentsize	8
	.align		4
        /*0000*/ 	.word	0x00000000
	.align		4
        /*0004*/ 	.word	0xffffffff
	.align		4
        /*0008*/ 	.word	0x00000000
	.align		4
        /*000c*/ 	.word	0xfffffffe
	.align		4
        /*0010*/ 	.word	0x00000000
	.align		4
        /*0014*/ 	.word	0xfffffffd
	.align		4
        /*0018*/ 	.word	0x00000000
	.align		4
        /*001c*/ 	.word	0xfffffffc


//--------------------- .text._Z22compute_new_values_gpuPKdPd --------------------------
	.section	.text._Z22compute_new_values_gpuPKdPd,"ax",@progbits
	.align	128
        .global         _Z22compute_new_values_gpuPKdPd
        .type           _Z22compute_new_values_gpuPKdPd,@function
        .size           _Z22compute_new_values_gpuPKdPd,(.L_x_1 - _Z22compute_new_values_gpuPKdPd)
        .other          _Z22compute_new_values_gpuPKdPd,@"STO_CUDA_ENTRY STV_DEFAULT"
_Z22compute_new_values_gpuPKdPd:
.text._Z22compute_new_values_gpuPKdPd:
[----:B------:R-:W-:Y:S01]  /*0000*/  LDC R1, c[0x0][0x37c] ;  /* 0x0000df00ff017b82 */ /* 0x000fe20000000800 */
[----:B------:R-:W0:Y:S07]  /*0010*/  S2R R2, SR_TID.Y ;  /* 0x0000000000027919 */ /* 0x000e2e0000002200 */
[----:B------:R-:W1:Y:S01]  /*0020*/  LDC R0, c[0x0][0x360] ;  /* 0x0000d800ff007b82 */ /* 0x000e620000000800 */
[----:B------:R-:W1:Y:S07]  /*0030*/  S2R R3, SR_TID.X ;  /* 0x0000000000037919 */ /* 0x000e6e0000002100 */
[----:B------:R-:W0:Y:S08]  /*0040*/  S2UR UR5, SR_CTAID.Y ;  /* 0x00000000000579c3 */ /* 0x000e300000002600 */
[----:B------:R-:W0:Y:S08]  /*0050*/  LDC R7, c[0x0][0x364] ;  /* 0x0000d900ff077b82 */ /* 0x000e300000000800 */
[----:B------:R-:W1:Y:S01]  /*0060*/  S2UR UR4, SR_CTAID.X ;  /* 0x00000000000479c3 */ /* 0x000e620000002500 */
[----:B0-----:R-:W-:-:S05]  /*0070*/  IMAD R7, R7, UR5, R2 ;  /* 0x0000000507077c24 */ /* 0x001fca000f8e0202 */
[----:B------:R-:W-:Y:S01]  /*0080*/  ISETP.NE.AND P0, PT, R7, 0x5, PT ;  /* 0x000000050700780c */ /* 0x000fe20003f05270 */
[----:B-1----:R-:W-:Y:S01]  /*0090*/  IMAD R0, R0, UR4, R3 ;  /* 0x0000000400007c24 */ /* 0x002fe2000f8e0203 */
[----:B------:R-:W0:Y:S04]  /*00a0*/  LDCU.64 UR4, c[0x0][0x358] ;  /* 0x00006b00ff0477ac */ /* 0x000e280008000a00 */
[----:B------:R-:W-:-:S13]  /*00b0*/  ISETP.NE.OR P0, PT, R0, 0x5, P0 ;  /* 0x000000050000780c */ /* 0x000fda0000705670 */
[----:B------:R-:W0:Y:S01]  /*00c0*/  @!P0 LDC.64 R2, c[0x0][0x388] ;  /* 0x0000e200ff028b82 */ /* 0x000e220000000a00 */
[----:B------:R-:W-:Y:S02]  /*00d0*/  @!P0 MOV R4, 0x0 ;  /* 0x0000000000048802 */ /* 0x000fe40000000f00 */
[----:B------:R-:W-:-:S05]  /*00e0*/  @!P0 MOV R5, 0x40490000 ;  /* 0x4049000000058802 */ /* 0x000fca0000000f00 */
[----:B0-----:R0:W-:Y:S01]  /*00f0*/  @!P0 STG.E.64 desc[UR4][R2.64+0xfc8], R4 ;  /* 0x000fc80402008986 */ /* 0x0011e2000c101b04 */
[----:B------:R-:W-:Y:S05]  /*0100*/  @!P0 EXIT ;  /* 0x000000000000894d */ /* 0x000fea0003800000 */
[----:B0-----:R-:W-:-:S04]  /*0110*/  IADD3 R3, PT, PT, R7, -0x1, RZ ;  /* 0xffffffff07037810 */ /* 0x001fc80007ffe0ff */
[----:B------:R-:W-:-:S04]  /*0120*/  VIADDMNMX.U32 R3, R0, 0xffffffff, R3, !PT ;  /* 0xffffffff00037846 */ /* 0x000fc80007800003 */
[----:B------:R-:W-:-:S13]  /*0130*/  ISETP.GT.U32.AND P0, PT, R3, 0x61, PT ;  /* 0x000000610300780c */ /* 0x000fda0003f04070 */
[----:B------:R-:W-:Y:S05]  /*0140*/  @P0 EXIT ;  /* 0x000000000000094d */ /* 0x000fea0003800000 */
[----:B------:R-:W0:Y:S01]  /*0150*/  LDC.64 R8, c[0x0][0x380] ;  /* 0x0000e000ff087b82 */ /* 0x000e220000000a00 */
[----:B------:R-:W-:-:S05]  /*0160*/  IMAD R15, R0, 0x64, R7 ;  /* 0x00000064000f7824 */ /* 0x000fca00078e0207 */
[C---:B------:R-:W-:Y:S02]  /*0170*/  IADD3 R3, PT, PT, R15.reuse, -0x64, RZ ;  /* 0xffffff9c0f037810 */ /* 0x040fe40007ffe0ff */
[----:B------:R-:W-:Y:S01]  /*0180*/  IADD3 R11, PT, PT, R15, -0x1, RZ ;  /* 0xffffffff0f0b7810 */ /* 0x000fe20007ffe0ff */
[----:B------:R-:W1:Y:S02]  /*0190*/  LDC.64 R12, c[0x0][0x388] ;  /* 0x0000e200ff0c7b82 */ /* 0x000e640000000a00 */
[----:B0-----:R-:W-:-:S04]  /*01a0*/  IMAD.WIDE.U32 R2, R3, 0x8, R8 ;  /* 0x0000000803027825 */ /* 0x001fc800078e0008 */
[--C-:B------:R-:W-:Y:S02]  /*01b0*/  IMAD.WIDE.U32 R4, R15, 0x8, R8.reuse ;  /* 0x000000080f047825 */ /* 0x100fe400078e0008 */
[----:B------:R-:W2:Y:S02]  /*01c0*/  LDG.E.64.CONSTANT R2, desc[UR4][R2.64] ;  /* 0x0000000402027981 */ /* 0x000ea4000c1e9b00 */
[----:B------:R-:W-:Y:S02]  /*01d0*/  IMAD.WIDE.U32 R8, R11, 0x8, R8 ;  /* 0x000000080b087825 */ /* 0x000fe400078e0008 */
[----:B------:R-:W2:Y:S04]  /*01e0*/  LDG.E.64.CONSTANT R6, desc[UR4][R4.64+0x320] ;  /* 0x0003200404067981 */ /* 0x000ea8000c1e9b00 */
[----:B------:R-:W3:Y:S04]  /*01f0*/  LDG.E.64.CONSTANT R8, desc[UR4][R8.64] ;  /* 0x0000000408087981 */ /* 0x000ee8000c1e9b00 */
[----:B------:R-:W4:Y:S01]  /*0200*/  LDG.E.64.CONSTANT R10, desc[UR4][R4.64+0x8] ;  /* 0x00000804040a7981 */ /* 0x000f22000c1e9b00 */
[----:B--2---:R-:W-:-:S08]  /*0210*/  DADD R6, R2, R6 ;  /* 0x0000000002067229 */ /* 0x004fd00000000006 */
[----:B---3--:R-:W-:-:S08]  /*0220*/  DADD R6, R6, R8 ;  /* 0x0000000006067229 */ /* 0x008fd00000000008 */
[----:B----4-:R-:W-:Y:S01]  /*0230*/  DADD R6, R6, R10 ;  /* 0x0000000006067229 */ /* 0x010fe2000000000a */
[----:B-1----:R-:W-:-:S07]  /*0240*/  IMAD.WIDE.U32 R10, R15, 0x8, R12 ;  /* 0x000000080f0a7825 */ /* 0x002fce00078e000c */
[----:B------:R-:W-:-:S07]  /*0250*/  DMUL R6, R6, 0.25 ;  /* 0x3fd0000006067828 */ /* 0x000fce0000000000 */
[----:B------:R-:W-:Y:S01]  /*0260*/  STG.E.64 desc[UR4][R10.64], R6 ;  /* 0x000000060a007986 */ /* 0x000fe2000c101b04 */
[----:B------:R-:W-:Y:S05]  /*0270*/  EXIT ;  /* 0x000000000000794d */ /* 0x000fea0003800000 */
.L_x_0:
[----:B------:R-:W-:-:S00]  /*0280*/  BRA `(.L_x_0) ;  /* 0xfffffffc00fc7947 */ /* 0x000fc0000383ffff */
[----:B------:R-:W-:-:S00]  /*0290*/  NOP ;  /* 0x0000000000007918 */ /* 0x000fc00000000000 */
        /* <DEDUP_REMOVED lines=14> */
.L_x_1:


//--------------------- .nv.shared.reserved.0     --------------------------
	.section	.nv.shared.reserved.0,"aw",@nobits
	.weak		__nv_reservedSMEM_offset_0_alias
	.size		__nv_reservedSMEM_offset_0_alias, 0, 64
	.other		__nv_reservedSMEM_offset_0_alias,@"STO_CUDA_RESERVED_SHARED STV_DEFAULT"
__nv_reservedSMEM_offset_0_alias:
	.zero		0
	.zero		64


//--------------------- .nv.constant0._Z22compute_new_values_gpuPKdPd --------------------------
	.section	.nv.constant0._Z22compute_new_values_gpuPKdPd,"a",@progbits
	.sectionflags	@""
	.align	4
.nv.constant0._Z22compute_new_values_gpuPKdPd:
	.zero		912


//--------------------- SYMBOLS --------------------------

	.type		.nv.reservedSmem.offset0,@object
	.size		.nv.reservedSmem.offset0,0x4
